	.headerflags	@"EF_CUDA_TEXMODE_UNIFIED EF_CUDA_64BIT_ADDRESS EF_CUDA_SM86 EF_CUDA_VIRTUAL_SM(EF_CUDA_SM86)"
	.elftype	@"ET_EXEC"


//--------------------- .nv.info                  --------------------------
	.section	.nv.info,"",@"SHT_CUDA_INFO"
	.align	4


	//----- nvinfo : EIATTR_REGCOUNT
	.align		4
        /*0000*/ 	.byte	0x04, 0x2f
        /*0002*/ 	.short	(.L_2 - .L_1)
	.align		4
.L_1:
        /*0004*/ 	.word	index@(triton_red_fused__to_copy_add_mul_native_layer_norm_3)
        /*0008*/ 	.word	0x00000021


	//----- nvinfo : EIATTR_MIN_STACK_SIZE
	.align		4
.L_2:
        /*000c*/ 	.byte	0x04, 0x12
        /*000e*/ 	.short	(.L_4 - .L_3)
	.align		4
.L_3:
        /*0010*/ 	.word	index@(triton_red_fused__to_copy_add_mul_native_layer_norm_3)
        /*0014*/ 	.word	0x00000000


	//----- nvinfo : EIATTR_FRAME_SIZE
	.align		4
.L_4:
        /*0018*/ 	.byte	0x04, 0x11
        /*001a*/ 	.short	(.L_6 - .L_5)
	.align		4
.L_5:
        /*001c*/ 	.word	index@(triton_red_fused__to_copy_add_mul_native_layer_norm_3)
        /*0020*/ 	.word	0x00000000


	//----- nvinfo : EIATTR_MIN_STACK_SIZE
	.align		4
.L_6:
        /*0024*/ 	.byte	0x04, 0x12
        /*0026*/ 	.short	(.L_8 - .L_7)
	.align		4
.L_7:
        /*0028*/ 	.word	index@(triton_red_fused__to_copy_add_mul_native_layer_norm_3)
        /*002c*/ 	.word	0x00000000
.L_8:


//--------------------- .nv.info.triton_red_fused__to_copy_add_mul_native_layer_norm_3 --------------------------
	.section	.nv.info.triton_red_fused__to_copy_add_mul_native_layer_norm_3,"",@"SHT_CUDA_INFO"
	.sectionflags	@""
	.align	4


	//----- nvinfo : EIATTR_CUDA_API_VERSION
	.align		4
        /*0000*/ 	.byte	0x04, 0x37
        /*0002*/ 	.short	(.L_10 - .L_9)
.L_9:
        /*0004*/ 	.word	0x0000007c


	//----- nvinfo : EIATTR_SW2861232_WAR
	.align		4
.L_10:
        /*0008*/ 	.byte	0x01, 0x35
	.zero		2


	//----- nvinfo : EIATTR_PARAM_CBANK
	.align		4
        /*000c*/ 	.byte	0x04, 0x0a
        /*000e*/ 	.short	(.L_12 - .L_11)
	.align		4
.L_11:
        /*0010*/ 	.word	index@(.nv.constant0.triton_red_fused__to_copy_add_mul_native_layer_norm_3)
        /*0014*/ 	.short	0x0160
        /*0016*/ 	.short	0x0060


	//----- nvinfo : EIATTR_CBANK_PARAM_SIZE
	.align		4
.L_12:
        /*0018*/ 	.byte	0x03, 0x19
        /*001a*/ 	.short	0x0060


	//----- nvinfo : EIATTR_KPARAM_INFO
	.align		4
        /*001c*/ 	.byte	0x04, 0x17
        /*001e*/ 	.short	(.L_14 - .L_13)
.L_13:
        /*0020*/ 	.word	0x00000000
        /*0024*/ 	.short	0x000c
        /*0026*/ 	.short	0x0058
        /*0028*/ 	.byte	0x00, 0xf4, 0x21, 0x00


	//----- nvinfo : EIATTR_KPARAM_INFO
	.align		4
.L_14:
        /*002c*/ 	.byte	0x04, 0x17
        /*002e*/ 	.short	(.L_16 - .L_15)
.L_15:
        /*0030*/ 	.word	0x00000000
        /*0034*/ 	.short	0x000b
        /*0036*/ 	.short	0x0054
        /*0038*/ 	.byte	0x00, 0xf0, 0x11, 0x00


	//----- nvinfo : EIATTR_KPARAM_INFO
	.align		4
.L_16:
        /*003c*/ 	.byte	0x04, 0x17
        /*003e*/ 	.short	(.L_18 - .L_17)
.L_17:
        /*0040*/ 	.word	0x00000000
        /*0044*/ 	.short	0x000a
        /*0046*/ 	.short	0x0050
        /*0048*/ 	.byte	0x00, 0xf0, 0x11, 0x00


	//----- nvinfo : EIATTR_KPARAM_INFO
	.align		4
.L_18:
        /*004c*/ 	.byte	0x04, 0x17
        /*004e*/ 	.short	(.L_20 - .L_19)
.L_19:
        /*0050*/ 	.word	0x00000000
        /*0054*/ 	.short	0x0009
        /*0056*/ 	.short	0x0048
        /*0058*/ 	.byte	0x00, 0xf4, 0x21, 0x00


	//----- nvinfo : EIATTR_KPARAM_INFO
	.align		4
.L_20:
        /*005c*/ 	.byte	0x04, 0x17
        /*005e*/ 	.short	(.L_22 - .L_21)
.L_21:
        /*0060*/ 	.word	0x00000000
        /*0064*/ 	.short	0x0008
        /*0066*/ 	.short	0x0040
        /*0068*/ 	.byte	0x00, 0xf4, 0x21, 0x00


	//----- nvinfo : EIATTR_KPARAM_INFO
	.align		4
.L_22:
        /*006c*/ 	.byte	0x04, 0x17
        /*006e*/ 	.short	(.L_24 - .L_23)
.L_23:
        /*0070*/ 	.word	0x00000000
        /*0074*/ 	.short	0x0007
        /*0076*/ 	.short	0x0038
        /*0078*/ 	.byte	0x00, 0xf4, 0x21, 0x00


	//----- nvinfo : EIATTR_KPARAM_INFO
	.align		4
.L_24:
        /*007c*/ 	.byte	0x04, 0x17
        /*007e*/ 	.short	(.L_26 - .L_25)
.L_25:
        /*0080*/ 	.word	0x00000000
        /*0084*/ 	.short	0x0006
        /*0086*/ 	.short	0x0030
        /*0088*/ 	.byte	0x00, 0xf4, 0x21, 0x00


	//----- nvinfo : EIATTR_KPARAM_INFO
	.align		4
.L_26:
        /*008c*/ 	.byte	0x04, 0x17
        /*008e*/ 	.short	(.L_28 - .L_27)
.L_27:
        /*0090*/ 	.word	0x00000000
        /*0094*/ 	.short	0x0005
        /*0096*/ 	.short	0x0028
        /*0098*/ 	.byte	0x00, 0xf4, 0x21, 0x00


	//----- nvinfo : EIATTR_KPARAM_INFO
	.align		4
.L_28:
        /*009c*/ 	.byte	0x04, 0x17
        /*009e*/ 	.short	(.L_30 - .L_29)
.L_29:
        /*00a0*/ 	.word	0x00000000
        /*00a4*/ 	.short	0x0004
        /*00a6*/ 	.short	0x0020
        /*00a8*/ 	.byte	0x00, 0xf4, 0x21, 0x00


	//----- nvinfo : EIATTR_KPARAM_INFO
	.align		4
.L_30:
        /*00ac*/ 	.byte	0x04, 0x17
        /*00ae*/ 	.short	(.L_32 - .L_31)
.L_31:
        /*00b0*/ 	.word	0x00000000
        /*00b4*/ 	.short	0x0003
        /*00b6*/ 	.short	0x0018
        /*00b8*/ 	.byte	0x00, 0xf4, 0x21, 0x00


	//----- nvinfo : EIATTR_KPARAM_INFO
	.align		4
.L_32:
        /*00bc*/ 	.byte	0x04, 0x17
        /*00be*/ 	.short	(.L_34 - .L_33)
.L_33:
        /*00c0*/ 	.word	0x00000000
        /*00c4*/ 	.short	0x0002
        /*00c6*/ 	.short	0x0010
        /*00c8*/ 	.byte	0x00, 0xf4, 0x21, 0x00


	//----- nvinfo : EIATTR_KPARAM_INFO
	.align		4
.L_34:
        /*00cc*/ 	.byte	0x04, 0x17
        /*00ce*/ 	.short	(.L_36 - .L_35)
.L_35:
        /*00d0*/ 	.word	0x00000000
        /*00d4*/ 	.short	0x0001
        /*00d6*/ 	.short	0x0008
        /*00d8*/ 	.byte	0x00, 0xf4, 0x21, 0x00


	//----- nvinfo : EIATTR_KPARAM_INFO
	.align		4
.L_36:
        /*00dc*/ 	.byte	0x04, 0x17
        /*00de*/ 	.short	(.L_38 - .L_37)
.L_37:
        /*00e0*/ 	.word	0x00000000
        /*00e4*/ 	.short	0x0000
        /*00e6*/ 	.short	0x0000
        /*00e8*/ 	.byte	0x00, 0xf4, 0x21, 0x00


	//----- nvinfo : EIATTR_MAXREG_COUNT
	.align		4
.L_38:
        /*00ec*/ 	.byte	0x03, 0x1b
        /*00ee*/ 	.short	0x0080


	//----- nvinfo : EIATTR_COOP_GROUP_MASK_REGIDS
	.align		4
        /*00f0*/ 	.byte	0x04, 0x29
        /*00f2*/ 	.short	(.L_40 - .L_39)


	//   ....[0]....
.L_39:
        /*00f4*/ 	.word	0xffffffff


	//   ....[1]....
        /*00f8*/ 	.word	0xffffffff


	//   ....[2]....
        /*00fc*/ 	.word	0xffffffff


	//   ....[3]....
        /*0100*/ 	.word	0xffffffff


	//   ....[4]....
        /*0104*/ 	.word	0xffffffff


	//   ....[5]....
        /*0108*/ 	.word	0xffffffff


	//   ....[6]....
        /*010c*/ 	.word	0xffffffff


	//   ....[7]....
        /*0110*/ 	.word	0xffffffff


	//   ....[8]....
        /*0114*/ 	.word	0xffffffff


	//   ....[9]....
        /*0118*/ 	.word	0xffffffff


	//   ....[10]....
        /*011c*/ 	.word	0xffffffff


	//   ....[11]....
        /*0120*/ 	.word	0xffffffff


	//   ....[12]....
        /*0124*/ 	.word	0xffffffff


	//   ....[13]....
        /*0128*/ 	.word	0xffffffff


	//   ....[14]....
        /*012c*/ 	.word	0xffffffff


	//   ....[15]....
        /*0130*/ 	.word	0xffffffff


	//   ....[16]....
        /*0134*/ 	.word	0xffffffff


	//   ....[17]....
        /*0138*/ 	.word	0xffffffff


	//   ....[18]....
        /*013c*/ 	.word	0xffffffff


	//   ....[19]....
        /*0140*/ 	.word	0xffffffff


	//   ....[20]....
        /*0144*/ 	.word	0xffffffff


	//   ....[21]....
        /*0148*/ 	.word	0xffffffff


	//   ....[22]....
        /*014c*/ 	.word	0xffffffff


	//   ....[23]....
        /*0150*/ 	.word	0xffffffff


	//   ....[24]....
        /*0154*/ 	.word	0xffffffff


	//   ....[25]....
        /*0158*/ 	.word	0xffffffff


	//   ....[26]....
        /*015c*/ 	.word	0xffffffff


	//----- nvinfo : EIATTR_COOP_GROUP_INSTR_OFFSETS
	.align		4
.L_40:
        /*0160*/ 	.byte	0x04, 0x28
        /*0162*/ 	.short	(.L_42 - .L_41)


	//   ....[0]....
.L_41:
        /*0164*/ 	.word	0x000003b0


	//   ....[1]....
        /*0168*/ 	.word	0x00000660


	//   ....[2]....
        /*016c*/ 	.word	0x00000710


	//   ....[3]....
        /*0170*/ 	.word	0x00000790


	//   ....[4]....
        /*0174*/ 	.word	0x000007f0


	//   ....[5]....
        /*0178*/ 	.word	0x00000890


	//   ....[6]....
        /*017c*/ 	.word	0x000008e0


	//   ....[7]....
        /*0180*/ 	.word	0x00000920


	//   ....[8]....
        /*0184*/ 	.word	0x000009e0


	//   ....[9]....
        /*0188*/ 	.word	0x00000a50


	//   ....[10]....
        /*018c*/ 	.word	0x00000b10


	//   ....[11]....
        /*0190*/ 	.word	0x00000b40


	//   ....[12]....
        /*0194*/ 	.word	0x00000b80


	//   ....[13]....
        /*0198*/ 	.word	0x00000c50


	//   ....[14]....
        /*019c*/ 	.word	0x00000cb0


	//   ....[15]....
        /*01a0*/ 	.word	0x00000e40


	//   ....[16]....
        /*01a4*/ 	.word	0x00000e50


	//   ....[17]....
        /*01a8*/ 	.word	0x00000e60


	//   ....[18]....
        /*01ac*/ 	.word	0x00000ea0


	//   ....[19]....
        /*01b0*/ 	.word	0x00000fb0


	//   ....[20]....
        /*01b4*/ 	.word	0x00001030


	//   ....[21]....
        /*01b8*/ 	.word	0x00001060


	//   ....[22]....
        /*01bc*/ 	.word	0x000010c0


	//   ....[23]....
        /*01c0*/ 	.word	0x00001160


	//   ....[24]....
        /*01c4*/ 	.word	0x000011b0


	//   ....[25]....
        /*01c8*/ 	.word	0x00001280


	//   ....[26]....
        /*01cc*/ 	.word	0x000012c0


	//----- nvinfo : EIATTR_EXIT_INSTR_OFFSETS
	.align		4
.L_42:
        /*01d0*/ 	.byte	0x04, 0x1c
        /*01d2*/ 	.short	(.L_44 - .L_43)


	//   ....[0]....
.L_43:
        /*01d4*/ 	.word	0x00001750


	//   ....[1]....
        /*01d8*/ 	.word	0x00001770


	//----- nvinfo : EIATTR_REQNTID
	.align		4
.L_44:
        /*01dc*/ 	.byte	0x04, 0x10
        /*01de*/ 	.short	(.L_46 - .L_45)
.L_45:
        /*01e0*/ 	.word	0x00000200
        /*01e4*/ 	.word	0x00000001
        /*01e8*/ 	.word	0x00000001
.L_46:


//--------------------- .nv.callgraph             --------------------------
	.section	.nv.callgraph,"",@"SHT_CUDA_CALLGRAPH"
	.align	4
	.sectionentsize	8
	.align		4
        /*0000*/ 	.word	0x00000000
	.align		4
        /*0004*/ 	.word	0xffffffff
	.align		4
        /*0008*/ 	.word	0x00000000
	.align		4
        /*000c*/ 	.word	0xfffffffe
	.align		4
        /*0010*/ 	.word	0x00000000
	.align		4
        /*0014*/ 	.word	0xfffffffd
	.align		4
        /*0018*/ 	.word	0x00000000
	.align		4
        /*001c*/ 	.word	0xfffffffc


//--------------------- .nv.rel.action            --------------------------
	.section	.nv.rel.action,"",@"SHT_CUDA_RELOCINFO"
	.align	8
	.sectionentsize	8
        /*0000*/ 	.byte	0x73, 0x00, 0x00, 0x00, 0x00, 0x00, 0x00, 0x00, 0x00, 0x00, 0x00, 0x11, 0x25, 0x00, 0x05, 0x36


//--------------------- .nv.constant4             --------------------------
	.section	.nv.constant4,"a",@progbits
	.align	8
	.align		8
.nv.constant4:
        /*0000*/ 	.dword	_$_str


//--------------------- .nv.constant0.triton_red_fused__to_copy_add_mul_native_layer_norm_3 --------------------------
	.section	.nv.constant0.triton_red_fused__to_copy_add_mul_native_layer_norm_3,"a",@progbits
	.sectionflags	@""
	.align	4
.nv.constant0.triton_red_fused__to_copy_add_mul_native_layer_norm_3:
	.zero		448


//--------------------- .text.triton_red_fused__to_copy_add_mul_native_layer_norm_3 --------------------------
	.section	.text.triton_red_fused__to_copy_add_mul_native_layer_norm_3,"ax",@progbits
	.sectionflags	@"SHF_BARRIERS=1"
	.sectioninfo	@"SHI_REGISTERS=33"
	.align	128
        .global         triton_red_fused__to_copy_add_mul_native_layer_norm_3
        .type           triton_red_fused__to_copy_add_mul_native_layer_norm_3,@function
        .size           triton_red_fused__to_copy_add_mul_native_layer_norm_3,(.L_x_1 - triton_red_fused__to_copy_add_mul_native_layer_norm_3)
        .other          triton_red_fused__to_copy_add_mul_native_layer_norm_3,@"STO_CUDA_ENTRY STV_DEFAULT"
triton_red_fused__to_copy_add_mul_native_layer_norm_3:
.text.triton_red_fused__to_copy_add_mul_native_layer_norm_3:
[----:B------:R-:W-:Y:S02]  /*0000*/  MOV R1, c[0x0][0x28] ;  /* 0x00000a0000017a02 */ /* 0x000fe40000000f00 */
[----:B------:R-:W0:Y:S01]  /*0010*/  S2R R13, SR_TID.X ;  /* 0x00000000000d7919 */ /* 0x000e220000002100 */
[----:B------:R-:W-:Y:S01]  /*0020*/  MOV R15, 0x2 ;  /* 0x00000002000f7802 */ /* 0x000fe20000000f00 */
[----:B------:R-:W-:Y:S01]  /*0030*/  CS2R R8, SRZ ;  /* 0x0000000000087805 */ /* 0x000fe2000001ff00 */
[----:B------:R-:W-:Y:S01]  /*0040*/  CS2R R6, SRZ ;  /* 0x0000000000067805 */ /* 0x000fe2000001ff00 */
[----:B------:R-:W1:Y:S01]  /*0050*/  S2R R14, SR_CTAID.X ;  /* 0x00000000000e7919 */ /* 0x000e620000002500 */
[----:B------:R-:W-:Y:S01]  /*0060*/  ULDC.64 UR4, c[0x0][0x118] ;  /* 0x0000460000047ab9 */ /* 0x000fe20000000a00 */
[----:B0-----:R-:W-:-:S04]  /*0070*/  SHF.L.U32 R0, R13, 0x2, RZ ;  /* 0x000000020d007819 */ /* 0x001fc800000006ff */
[----:B------:R-:W-:Y:S02]  /*0080*/  LOP3.LUT R0, R0, 0x7fc, RZ, 0xc0, !PT ;  /* 0x000007fc00007812 */ /* 0x000fe400078ec0ff */
[----:B-1----:R-:W-:Y:S02]  /*0090*/  ISETP.GE.AND P0, PT, R14, 0x200, PT ;  /* 0x000002000e00780c */ /* 0x002fe40003f06270 */
[----:B------:R-:W-:Y:S01]  /*00a0*/  ISETP.GE.U32.AND P1, PT, R0, 0x480, PT ;  /* 0x000004800000780c */ /* 0x000fe20003f26070 */
[----:B------:R-:W-:Y:S01]  /*00b0*/  IMAD R16, R14, 0x480, R0 ;  /* 0x000004800e107824 */ /* 0x000fe200078e0200 */
[C---:B------:R-:W-:Y:S01]  /*00c0*/  ISETP.LT.U32.AND P0, PT, R0.reuse, 0x480, !P0 ;  /* 0x000004800000780c */ /* 0x040fe20004701070 */
[----:B------:R-:W-:Y:S01]  /*00d0*/  IMAD.WIDE.U32 R26, R0, R15, c[0x0][0x180] ;  /* 0x00006000001a7625 */ /* 0x000fe200078e000f */
[----:B------:R-:W-:-:S03]  /*00e0*/  SHF.R.S32.HI R3, RZ, 0x1f, R14 ;  /* 0x0000001fff037819 */ /* 0x000fc6000001140e */
[----:B------:R-:W-:Y:S01]  /*00f0*/  IMAD.WIDE R20, R16, R15, c[0x0][0x178] ;  /* 0x00005e0010147625 */ /* 0x000fe200078e020f */
[----:B------:R-:W-:-:S04]  /*0100*/  LEA.HI R3, R3, R14, RZ, 0x8 ;  /* 0x0000000e03037211 */ /* 0x000fc800078f40ff */
[----:B------:R-:W-:Y:S01]  /*0110*/  SHF.R.U32.HI R3, RZ, 0x8, R3 ;  /* 0x00000008ff037819 */ /* 0x000fe20000011603 */
[----:B------:R0:W2:Y:S04]  /*0120*/  @!P1 LDG.E.EL.64 R8, [R26.64] ;  /* 0x000000041a089981 */ /* 0x0000a8000c2e1b00 */
[----:B------:R1:W3:Y:S01]  /*0130*/  @P0 LDG.E.EF.64 R6, [R20.64] ;  /* 0x0000000414060981 */ /* 0x0002e2000c0e1b00 */
[----:B------:R-:W-:Y:S01]  /*0140*/  IMAD R18, R3, 0x1b00, R0 ;  /* 0x00001b0003127824 */ /* 0x000fe200078e0200 */
[----:B------:R-:W-:Y:S01]  /*0150*/  CS2R R4, SRZ ;  /* 0x0000000000047805 */ /* 0x000fe2000001ff00 */
[----:B------:R-:W-:Y:S01]  /*0160*/  IMAD.WIDE R22, R16, R15, c[0x0][0x168] ;  /* 0x00005a0010167625 */ /* 0x000fe200078e020f */
[----:B------:R-:W-:-:S03]  /*0170*/  CS2R R2, SRZ ;  /* 0x0000000000027805 */ /* 0x000fc6000001ff00 */
[----:B------:R-:W-:Y:S01]  /*0180*/  IMAD.WIDE R24, R18, R15, c[0x0][0x170] ;  /* 0x00005c0012187625 */ /* 0x000fe200078e020f */
[----:B------:R4:W5:Y:S04]  /*0190*/  @P0 LDG.E.EF.64 R4, [R22.64] ;  /* 0x0000000416040981 */ /* 0x000968000c0e1b00 */
[----:B------:R0:W5:Y:S01]  /*01a0*/  @P0 LDG.E.EL.64 R2, [R24.64] ;  /* 0x0000000418020981 */ /* 0x000162000c2e1b00 */
[----:B-1----:R-:W-:Y:S02]  /*01b0*/  FSEL R20, RZ, 2, !P0 ;  /* 0x40000000ff147808 */ /* 0x002fe40004000000 */
[----:B------:R-:W-:Y:S02]  /*01c0*/  FSEL R19, RZ, 3, !P0 ;  /* 0x40400000ff137808 */ /* 0x000fe40004000000 */
[C---:B------:R-:W-:Y:S01]  /*01d0*/  FSETP.GEU.AND P1, PT, R20.reuse, 1.175494350822287508e-38, PT ;  /* 0x008000001400780b */ /* 0x040fe20003f2e000 */
[----:B------:R-:W-:Y:S01]  /*01e0*/  FMUL R17, R20, 16777216 ;  /* 0x4b80000014117820 */ /* 0x000fe20000400000 */
[C---:B------:R-:W-:Y:S01]  /*01f0*/  FSETP.GEU.AND P2, PT, R19.reuse, 1.175494350822287508e-38, PT ;  /* 0x008000001300780b */ /* 0x040fe20003f4e000 */
[----:B------:R-:W-:Y:S01]  /*0200*/  FMUL R0, R19, 16777216 ;  /* 0x4b80000013007820 */ /* 0x000fe20000400000 */
[----:B------:R-:W-:-:S02]  /*0210*/  FSEL R21, RZ, 1, !P0 ;  /* 0x3f800000ff157808 */ /* 0x000fc40004000000 */
[----:B------:R-:W-:Y:S02]  /*0220*/  FSEL R17, R17, R20, !P1 ;  /* 0x0000001411117208 */ /* 0x000fe40004800000 */
[----:B0-----:R-:W-:Y:S01]  /*0230*/  FSEL R27, R0, R19, !P2 ;  /* 0x00000013001b7208 */ /* 0x001fe20005000000 */
[----:B------:R-:W-:Y:S01]  /*0240*/  FMUL R0, R21, 16777216 ;  /* 0x4b80000015007820 */ /* 0x000fe20000400000 */
[----:B------:R-:W-:Y:S02]  /*0250*/  FSETP.NEU.AND P3, PT, R19, RZ, PT ;  /* 0x000000ff1300720b */ /* 0x000fe40003f6d000 */
[----:B------:R-:W0:Y:S02]  /*0260*/  MUFU.RCP R17, R17 ;  /* 0x0000001100117308 */ /* 0x000e240000001000 */
[CC--:B------:R-:W-:Y:S02]  /*0270*/  FSEL R24, R0.reuse, R21.reuse, !P1 ;  /* 0x0000001500187208 */ /* 0x0c0fe40004800000 */
[----:B------:R-:W-:-:S02]  /*0280*/  FSEL R29, R0, R21, !P2 ;  /* 0x00000015001d7208 */ /* 0x000fc40005000000 */
[----:B------:R-:W-:Y:S02]  /*0290*/  FSETP.NEU.AND P1, PT, R20, RZ, PT ;  /* 0x000000ff1400720b */ /* 0x000fe40003f2d000 */
[----:B----4-:R-:W1:Y:S01]  /*02a0*/  MUFU.RCP R22, R27 ;  /* 0x0000001b00167308 */ /* 0x010e620000001000 */
[----:B0-----:R-:W-:Y:S01]  /*02b0*/  FMUL R24, R17, R24 ;  /* 0x0000001811187220 */ /* 0x001fe20000400000 */
[----:B------:R-:W-:-:S04]  /*02c0*/  FSEL R17, RZ, 4, !P0 ;  /* 0x40800000ff117808 */ /* 0x000fc80004000000 */
[----:B------:R-:W-:Y:S01]  /*02d0*/  FSETP.GEU.AND P2, PT, R17, 1.175494350822287508e-38, PT ;  /* 0x008000001100780b */ /* 0x000fe20003f4e000 */
[----:B-1----:R-:W-:-:S05]  /*02e0*/  FMUL R22, R22, R29 ;  /* 0x0000001d16167220 */ /* 0x002fca0000400000 */
[----:B------:R-:W-:Y:S02]  /*02f0*/  FSEL R22, R22, RZ, P3 ;  /* 0x000000ff16167208 */ /* 0x000fe40001800000 */
[----:B--2---:R-:W-:Y:S02]  /*0300*/  SHF.L.U32 R26, R8, 0x10, RZ ;  /* 0x00000010081a7819 */ /* 0x004fe400000006ff */
[----:B------:R-:W-:Y:S02]  /*0310*/  SHF.L.U32 R28, R9, 0x10, RZ ;  /* 0x00000010091c7819 */ /* 0x000fe400000006ff */
[----:B---3--:R-:W-:Y:S02]  /*0320*/  SHF.L.U32 R25, R6, 0x10, RZ ;  /* 0x0000001006197819 */ /* 0x008fe400000006ff */
[----:B------:R-:W-:Y:S02]  /*0330*/  SHF.L.U32 R23, R7, 0x10, RZ ;  /* 0x0000001007177819 */ /* 0x000fe400000006ff */
[----:B------:R-:W-:Y:S01]  /*0340*/  PRMT R7, R8, 0x7632, R7 ;  /* 0x0000763208077816 */ /* 0x000fe20000000007 */
[--C-:B------:R-:W-:Y:S01]  /*0350*/  FADD R25, R25, R26.reuse ;  /* 0x0000001a19197221 */ /* 0x100fe20000000000 */
[----:B------:R-:W-:Y:S01]  /*0360*/  PRMT R26, R9, 0x7632, R26 ;  /* 0x00007632091a7816 */ /* 0x000fe2000000001a */
[----:B------:R-:W-:Y:S01]  /*0370*/  FMUL R8, R17, 16777216 ;  /* 0x4b80000011087820 */ /* 0x000fe20000400000 */
[----:B------:R-:W-:Y:S01]  /*0380*/  FADD R23, R23, R28 ;  /* 0x0000001c17177221 */ /* 0x000fe20000000000 */
[----:B------:R-:W-:-:S02]  /*0390*/  PRMT R9, R6, 0x7632, R9 ;  /* 0x0000763206097816 */ /* 0x000fc40000000009 */
[C---:B------:R-:W-:Y:S01]  /*03a0*/  PRMT R29, R7.reuse, 0x7632, R29 ;  /* 0x00007632071d7816 */ /* 0x040fe2000000001d */
[----:B------:R-:W0:Y:S01]  /*03b0*/  SHFL.BFLY PT, R6, R17, 0x10, 0x1f ;  /* 0x0e001f0011067f89 */ /* 0x000e2200000e0000 */
[----:B------:R-:W-:Y:S02]  /*03c0*/  SHF.L.U32 R28, R7, 0x10, RZ ;  /* 0x00000010071c7819 */ /* 0x000fe400000006ff */
[----:B------:R-:W-:Y:S02]  /*03d0*/  SHF.L.U32 R30, R26, 0x10, RZ ;  /* 0x000000101a1e7819 */ /* 0x000fe400000006ff */
[C---:B-----5:R-:W-:Y:S02]  /*03e0*/  PRMT R7, R4.reuse, 0x7632, R7 ;  /* 0x0000763204077816 */ /* 0x060fe40000000007 */
[----:B------:R-:W-:Y:S02]  /*03f0*/  SHF.L.U32 R26, R4, 0x10, RZ ;  /* 0x00000010041a7819 */ /* 0x000fe400000006ff */
[----:B------:R-:W-:-:S02]  /*0400*/  FSEL R8, R8, R17, !P2 ;  /* 0x0000001108087208 */ /* 0x000fc40005000000 */
[----:B------:R-:W-:Y:S02]  /*0410*/  SHF.L.U32 R27, R9, 0x10, RZ ;  /* 0x00000010091b7819 */ /* 0x000fe400000006ff */
[C---:B------:R-:W-:Y:S02]  /*0420*/  PRMT R4, R2.reuse, 0x7632, R4 ;  /* 0x0000763202047816 */ /* 0x040fe40000000004 */
[----:B------:R-:W-:Y:S01]  /*0430*/  SHF.L.U32 R9, R7, 0x10, RZ ;  /* 0x0000001007097819 */ /* 0x000fe200000006ff */
[----:B------:R-:W-:Y:S01]  /*0440*/  FADD R27, R27, R28 ;  /* 0x0000001c1b1b7221 */ /* 0x000fe20000000000 */
[----:B------:R-:W-:Y:S01]  /*0450*/  SHF.L.U32 R7, R2, 0x10, RZ ;  /* 0x0000001002077819 */ /* 0x000fe200000006ff */
[----:B------:R-:W1:Y:S01]  /*0460*/  MUFU.RCP R8, R8 ;  /* 0x0000000800087308 */ /* 0x000e620000001000 */
[----:B------:R-:W-:Y:S02]  /*0470*/  SHF.L.U32 R2, R4, 0x10, RZ ;  /* 0x0000001004027819 */ /* 0x000fe400000006ff */
[----:B------:R-:W-:Y:S01]  /*0480*/  SHF.L.U32 R29, R29, 0x10, RZ ;  /* 0x000000101d1d7819 */ /* 0x000fe200000006ff */
[----:B------:R-:W-:Y:S01]  /*0490*/  FFMA R7, R7, R25, R26 ;  /* 0x0000001907077223 */ /* 0x000fe2000000001a */
[----:B------:R-:W-:Y:S01]  /*04a0*/  SHF.L.U32 R25, R3, 0x10, RZ ;  /* 0x0000001003197819 */ /* 0x000fe200000006ff */
[--C-:B------:R-:W-:Y:S01]  /*04b0*/  FFMA R2, R2, R27, R9.reuse ;  /* 0x0000001b02027223 */ /* 0x100fe20000000009 */
[----:B------:R-:W-:Y:S01]  /*04c0*/  PRMT R9, R5, 0x7632, R9 ;  /* 0x0000763205097816 */ /* 0x000fe20000000009 */
[----:B------:R-:W-:Y:S01]  /*04d0*/  FADD R4, R29, R30 ;  /* 0x0000001e1d047221 */ /* 0x000fe20000000000 */
[----:B------:R-:W-:-:S02]  /*04e0*/  SHF.L.U32 R26, R5, 0x10, RZ ;  /* 0x00000010051a7819 */ /* 0x000fc400000006ff */
[----:B------:R-:W-:Y:S02]  /*04f0*/  PRMT R3, R3, 0x7632, R3 ;  /* 0x0000763203037816 */ /* 0x000fe40000000003 */
[----:B------:R-:W-:Y:S01]  /*0500*/  FSEL R30, R7, RZ, P0 ;  /* 0x000000ff071e7208 */ /* 0x000fe20000000000 */
[----:B------:R-:W-:Y:S01]  /*0510*/  FFMA R23, R25, R23, R26 ;  /* 0x0000001719177223 */ /* 0x000fe2000000001a */
[----:B------:R-:W-:Y:S02]  /*0520*/  FSEL R27, R2, RZ, P0 ;  /* 0x000000ff021b7208 */ /* 0x000fe40000000000 */
[----:B------:R-:W-:Y:S02]  /*0530*/  SHF.L.U32 R9, R9, 0x10, RZ ;  /* 0x0000001009097819 */ /* 0x000fe400000006ff */
[----:B------:R-:W-:Y:S01]  /*0540*/  SHF.L.U32 R28, R3, 0x10, RZ ;  /* 0x00000010031c7819 */ /* 0x000fe200000006ff */
[----:B------:R-:W-:Y:S01]  /*0550*/  FADD R3, -R30, R27 ;  /* 0x0000001b1e037221 */ /* 0x000fe20000000100 */
[----:B------:R-:W-:-:S02]  /*0560*/  FSEL R5, R0, R21, !P2 ;  /* 0x0000001500057208 */ /* 0x000fc40005000000 */
[----:B------:R-:W-:Y:S01]  /*0570*/  FSEL R0, R24, RZ, P1 ;  /* 0x000000ff18007208 */ /* 0x000fe20000800000 */
[----:B------:R-:W-:Y:S01]  /*0580*/  FFMA R4, R28, R4, R9 ;  /* 0x000000041c047223 */ /* 0x000fe20000000009 */
[----:B------:R-:W-:Y:S01]  /*0590*/  FSEL R9, R23, RZ, P0 ;  /* 0x000000ff17097208 */ /* 0x000fe20000000000 */
[----:B-1----:R-:W-:Y:S01]  /*05a0*/  FMUL R5, R8, R5 ;  /* 0x0000000508057220 */ /* 0x002fe20000400000 */
[C---:B------:R-:W-:Y:S01]  /*05b0*/  FMUL R24, R3.reuse, R3 ;  /* 0x0000000303187220 */ /* 0x040fe20000400000 */
[----:B------:R-:W-:Y:S01]  /*05c0*/  FFMA R8, R3, R0, R30 ;  /* 0x0000000003087223 */ /* 0x000fe2000000001e */
[C---:B0-----:R-:W-:Y:S01]  /*05d0*/  FADD R3, R17.reuse, R6 ;  /* 0x0000000611037221 */ /* 0x041fe20000000000 */
[----:B------:R-:W-:Y:S01]  /*05e0*/  FSETP.NEU.AND P2, PT, R17, RZ, PT ;  /* 0x000000ff1100720b */ /* 0x000fe20003f4d000 */
[----:B------:R-:W-:Y:S01]  /*05f0*/  FMUL R21, R21, R24 ;  /* 0x0000001815157220 */ /* 0x000fe20000400000 */
[--C-:B------:R-:W-:Y:S01]  /*0600*/  FADD R9, R9, -R8.reuse ;  /* 0x8000000809097221 */ /* 0x100fe20000000000 */
[----:B------:R-:W-:Y:S01]  /*0610*/  FSEL R25, R4, RZ, P0 ;  /* 0x000000ff04197208 */ /* 0x000fe20000000000 */
[C---:B------:R-:W-:Y:S01]  /*0620*/  FMUL R28, R3.reuse, 0.25 ;  /* 0x3e800000031c7820 */ /* 0x040fe20000400000 */
[----:B------:R-:W-:Y:S01]  /*0630*/  FSETP.GEU.AND P3, PT, |R3|, 1.175494350822287508e-38, PT ;  /* 0x008000000300780b */ /* 0x000fe20003f6e200 */
[----:B------:R-:W-:Y:S01]  /*0640*/  FFMA R24, R9, R22, R8 ;  /* 0x0000001609187223 */ /* 0x000fe20000000008 */
[----:B------:R-:W-:Y:S01]  /*0650*/  FSETP.GT.AND P1, PT, |R3|, 8.50705917302346158658e+37, PT ;  /* 0x7e8000000300780b */ /* 0x000fe20003f24200 */
[----:B------:R-:W0:Y:S01]  /*0660*/  SHFL.BFLY PT, R8, R3, 0x8, 0x1f ;  /* 0x0d001f0003087f89 */ /* 0x000e2200000e0000 */
[----:B------:R-:W-:Y:S01]  /*0670*/  FSEL R26, R5, RZ, P2 ;  /* 0x000000ff051a7208 */ /* 0x000fe20001000000 */
[--C-:B------:R-:W-:Y:S01]  /*0680*/  FADD R25, R25, -R24.reuse ;  /* 0x8000001819197221 */ /* 0x100fe20000000000 */
[----:B------:R-:W-:Y:S01]  /*0690*/  FMUL R9, R9, R9 ;  /* 0x0000000909097220 */ /* 0x000fe20000400000 */
[----:B------:R-:W-:Y:S01]  /*06a0*/  FSEL R28, R28, R3, P1 ;  /* 0x000000031c1c7208 */ /* 0x000fe20000800000 */
[----:B------:R-:W-:Y:S01]  /*06b0*/  FFMA R21, R0, R21, RZ ;  /* 0x0000001500157223 */ /* 0x000fe200000000ff */
[C---:B------:R-:W-:Y:S01]  /*06c0*/  FFMA R5, R25.reuse, R26, R24 ;  /* 0x0000001a19057223 */ /* 0x040fe20000000018 */
[----:B------:R-:W-:Y:S01]  /*06d0*/  FMUL R9, R20, R9 ;  /* 0x0000000914097220 */ /* 0x000fe20000400000 */
[----:B------:R-:W-:Y:S01]  /*06e0*/  FMUL R0, R25, R25 ;  /* 0x0000001919007220 */ /* 0x000fe20000400000 */
[----:B------:R-:W-:Y:S01]  /*06f0*/  FSETP.NEU.AND P2, PT, R3, RZ, PT ;  /* 0x000000ff0300720b */ /* 0x000fe20003f4d000 */
[----:B------:R-:W-:Y:S01]  /*0700*/  @!P3 FMUL R28, R28, 16777216 ;  /* 0x4b8000001c1cb820 */ /* 0x000fe20000400000 */
[----:B------:R-:W1:Y:S01]  /*0710*/  SHFL.BFLY PT, R20, R5, 0x10, 0x1f ;  /* 0x0e001f0005147f89 */ /* 0x000e6200000e0000 */
[----:B------:R-:W-:Y:S01]  /*0720*/  FFMA R9, R22, R9, R21 ;  /* 0x0000000916097223 */ /* 0x000fe20000000015 */
[----:B------:R-:W-:Y:S01]  /*0730*/  FMUL R0, R19, R0 ;  /* 0x0000000013007220 */ /* 0x000fe20000400000 */
[----:B------:R-:W2:Y:S01]  /*0740*/  MUFU.RCP R21, R28 ;  /* 0x0000001c00157308 */ /* 0x000ea20000001000 */
[----:B------:R-:W-:Y:S01]  /*0750*/  @P1 FMUL R6, R6, 0.25 ;  /* 0x3e80000006061820 */ /* 0x000fe20000400000 */
[----:B------:R-:W-:Y:S01]  /*0760*/  F2FP.BF16.PACK_AB R23, R4, R23 ;  /* 0x000000170417723e */ /* 0x000fe200000010ff */
[----:B------:R-:W-:-:S02]  /*0770*/  FFMA R26, R26, R0, R9 ;  /* 0x000000001a1a7223 */ /* 0x000fc40000000009 */
[----:B------:R-:W-:-:S03]  /*0780*/  @!P3 FMUL R6, R6, 16777216 ;  /* 0x4b8000000606b820 */ /* 0x000fc60000400000 */
[----:B------:R-:W3:Y:S01]  /*0790*/  SHFL.BFLY PT, R19, R26, 0x10, 0x1f ;  /* 0x0e001f001a137f89 */ /* 0x000ee200000e0000 */
[----:B0-----:R-:W-:-:S04]  /*07a0*/  FADD R0, R3, R8 ;  /* 0x0000000803007221 */ /* 0x001fc80000000000 */
[C---:B------:R-:W-:Y:S01]  /*07b0*/  FMUL R25, R0.reuse, 0.25 ;  /* 0x3e80000000197820 */ /* 0x040fe20000400000 */
[C---:B------:R-:W-:Y:S01]  /*07c0*/  FSETP.GEU.AND P3, PT, |R0|.reuse, 1.175494350822287508e-38, PT ;  /* 0x008000000000780b */ /* 0x040fe20003f6e200 */
[----:B--2---:R-:W-:Y:S01]  /*07d0*/  FMUL R21, R21, R6 ;  /* 0x0000000615157220 */ /* 0x004fe20000400000 */
[C---:B------:R-:W-:Y:S01]  /*07e0*/  FSETP.GT.AND P1, PT, |R0|.reuse, 8.50705917302346158658e+37, PT ;  /* 0x7e8000000000780b */ /* 0x040fe20003f24200 */
[----:B------:R-:W0:Y:S03]  /*07f0*/  SHFL.BFLY PT, R9, R0, 0x4, 0x1f ;  /* 0x0c801f0000097f89 */ /* 0x000e2600000e0000 */
[----:B------:R-:W-:Y:S01]  /*0800*/  FSEL R21, R21, RZ, P2 ;  /* 0x000000ff15157208 */ /* 0x000fe20001000000 */
[----:B-1----:R-:W-:Y:S01]  /*0810*/  FADD R20, -R5, R20 ;  /* 0x0000001405147221 */ /* 0x002fe20000000100 */
[----:B------:R-:W-:Y:S02]  /*0820*/  FSEL R25, R25, R0, P1 ;  /* 0x0000000019197208 */ /* 0x000fe40000800000 */
[----:B------:R-:W-:Y:S01]  /*0830*/  FSETP.NEU.AND P2, PT, R0, RZ, PT ;  /* 0x000000ff0000720b */ /* 0x000fe20003f4d000 */
[C---:B------:R-:W-:Y:S01]  /*0840*/  FMUL R6, R20.reuse, R20 ;  /* 0x0000001414067220 */ /* 0x040fe20000400000 */
[----:B------:R-:W-:Y:S01]  /*0850*/  FFMA R20, R20, R21, R5 ;  /* 0x0000001514147223 */ /* 0x000fe20000000005 */
[----:B------:R-:W-:-:S02]  /*0860*/  @!P3 FMUL R25, R25, 16777216 ;  /* 0x4b8000001919b820 */ /* 0x000fc40000400000 */
[----:B------:R-:W-:Y:S01]  /*0870*/  FMUL R6, R17, R6 ;  /* 0x0000000611067220 */ /* 0x000fe20000400000 */
[----:B------:R-:W-:Y:S01]  /*0880*/  @P1 FMUL R8, R8, 0.25 ;  /* 0x3e80000008081820 */ /* 0x000fe20000400000 */
[----:B------:R-:W1:Y:S01]  /*0890*/  SHFL.BFLY PT, R17, R20, 0x8, 0x1f ;  /* 0x0d001f0014117f89 */ /* 0x000e6200000e0000 */
[----:B---3--:R-:W-:Y:S01]  /*08a0*/  FADD R26, R26, R19 ;  /* 0x000000131a1a7221 */ /* 0x008fe20000000000 */
[----:B------:R-:W2:Y:S01]  /*08b0*/  MUFU.RCP R25, R25 ;  /* 0x0000001900197308 */ /* 0x000ea20000001000 */
[----:B------:R-:W-:Y:S02]  /*08c0*/  @!P3 FMUL R8, R8, 16777216 ;  /* 0x4b8000000808b820 */ /* 0x000fe40000400000 */
[----:B------:R-:W-:-:S05]  /*08d0*/  FFMA R26, R21, R6, R26 ;  /* 0x00000006151a7223 */ /* 0x000fca000000001a */
[----:B------:R-:W3:Y:S01]  /*08e0*/  SHFL.BFLY PT, R19, R26, 0x8, 0x1f ;  /* 0x0d001f001a137f89 */ /* 0x000ee200000e0000 */
[----:B0-----:R-:W-:-:S04]  /*08f0*/  FADD R5, R0, R9 ;  /* 0x0000000900057221 */ /* 0x001fc80000000000 */
[C---:B------:R-:W-:Y:S01]  /*0900*/  FMUL R22, R5.reuse, 0.25 ;  /* 0x3e80000005167820 */ /* 0x040fe20000400000 */
[----:B------:R-:W-:Y:S01]  /*0910*/  FSETP.GEU.AND P3, PT, |R5|, 1.175494350822287508e-38, PT ;  /* 0x008000000500780b */ /* 0x000fe20003f6e200 */
[----:B------:R-:W0:Y:S01]  /*0920*/  SHFL.BFLY PT, R6, R5, 0x2, 0x1f ;  /* 0x0c401f0005067f89 */ /* 0x000e2200000e0000 */
[----:B--2---:R-:W-:Y:S01]  /*0930*/  FMUL R8, R25, R8 ;  /* 0x0000000819087220 */ /* 0x004fe20000400000 */
[----:B------:R-:W-:-:S04]  /*0940*/  FSETP.GT.AND P1, PT, |R5|, 8.50705917302346158658e+37, PT ;  /* 0x7e8000000500780b */ /* 0x000fc80003f24200 */
[----:B------:R-:W-:Y:S01]  /*0950*/  FSEL R8, R8, RZ, P2 ;  /* 0x000000ff08087208 */ /* 0x000fe20001000000 */
[----:B-1----:R-:W-:Y:S01]  /*0960*/  FADD R17, -R20, R17 ;  /* 0x0000001114117221 */ /* 0x002fe20000000100 */
[----:B------:R-:W-:-:S03]  /*0970*/  FSEL R21, R22, R5, P1 ;  /* 0x0000000516157208 */ /* 0x000fc60000800000 */
[C---:B------:R-:W-:Y:S01]  /*0980*/  FMUL R22, R17.reuse, R17 ;  /* 0x0000001111167220 */ /* 0x040fe20000400000 */
[----:B------:R-:W-:Y:S01]  /*0990*/  FFMA R17, R17, R8, R20 ;  /* 0x0000000811117223 */ /* 0x000fe20000000014 */
[----:B------:R-:W-:Y:S02]  /*09a0*/  @!P3 FMUL R21, R21, 16777216 ;  /* 0x4b8000001515b820 */ /* 0x000fe40000400000 */
[----:B------:R-:W-:Y:S01]  /*09b0*/  FMUL R22, R3, R22 ;  /* 0x0000001603167220 */ /* 0x000fe20000400000 */
[----:B------:R-:W-:Y:S01]  /*09c0*/  @P1 FMUL R9, R9, 0.25 ;  /* 0x3e80000009091820 */ /* 0x000fe20000400000 */
[----:B---3--:R-:W-:Y:S01]  /*09d0*/  FADD R19, R26, R19 ;  /* 0x000000131a137221 */ /* 0x008fe20000000000 */
[----:B------:R-:W1:Y:S01]  /*09e0*/  SHFL.BFLY PT, R20, R17, 0x4, 0x1f ;  /* 0x0c801f0011147f89 */ /* 0x000e6200000e0000 */
[----:B------:R-:W2:Y:S01]  /*09f0*/  MUFU.RCP R24, R21 ;  /* 0x0000001500187308 */ /* 0x000ea20000001000 */
[----:B------:R-:W-:Y:S01]  /*0a00*/  @!P3 FMUL R9, R9, 16777216 ;  /* 0x4b8000000909b820 */ /* 0x000fe20000400000 */
[----:B------:R-:W-:Y:S01]  /*0a10*/  FFMA R19, R8, R22, R19 ;  /* 0x0000001608137223 */ /* 0x000fe20000000013 */
[C---:B------:R-:W-:Y:S01]  /*0a20*/  FSETP.NEU.AND P1, PT, R5.reuse, RZ, PT ;  /* 0x000000ff0500720b */ /* 0x040fe20003f2d000 */
[----:B0-----:R-:W-:Y:S01]  /*0a30*/  FADD R3, R5, R6 ;  /* 0x0000000605037221 */ /* 0x001fe20000000000 */
[----:B------:R-:W-:-:S02]  /*0a40*/  ISETP.GE.AND P3, PT, R13, 0x10, PT ;  /* 0x000000100d00780c */ /* 0x000fc40003f66270 */
[----:B------:R-:W0:Y:S01]  /*0a50*/  SHFL.BFLY PT, R8, R19, 0x4, 0x1f ;  /* 0x0c801f0013087f89 */ /* 0x000e2200000e0000 */
[C---:B------:R-:W-:Y:S01]  /*0a60*/  FMUL R22, R3.reuse, 0.25 ;  /* 0x3e80000003167820 */ /* 0x040fe20000400000 */
[----:B------:R-:W-:Y:S01]  /*0a70*/  FSETP.GEU.AND P2, PT, |R3|, 1.175494350822287508e-38, PT ;  /* 0x008000000300780b */ /* 0x000fe20003f4e200 */
[----:B--2---:R-:W-:-:S05]  /*0a80*/  FMUL R24, R24, R9 ;  /* 0x0000000918187220 */ /* 0x004fca0000400000 */
[----:B------:R-:W-:Y:S01]  /*0a90*/  FSEL R24, R24, RZ, P1 ;  /* 0x000000ff18187208 */ /* 0x000fe20000800000 */
[----:B-1----:R-:W-:Y:S01]  /*0aa0*/  FADD R20, -R17, R20 ;  /* 0x0000001411147221 */ /* 0x002fe20000000100 */
[----:B------:R-:W-:-:S03]  /*0ab0*/  FSETP.GT.AND P1, PT, |R3|, 8.50705917302346158658e+37, PT ;  /* 0x7e8000000300780b */ /* 0x000fc60003f24200 */
[----:B------:R-:W-:Y:S01]  /*0ac0*/  FMUL R9, R20, R20 ;  /* 0x0000001414097220 */ /* 0x000fe20000400000 */
[----:B------:R-:W-:Y:S01]  /*0ad0*/  FSEL R22, R22, R3, P1 ;  /* 0x0000000316167208 */ /* 0x000fe20000800000 */
[----:B------:R-:W-:Y:S02]  /*0ae0*/  FFMA R17, R20, R24, R17 ;  /* 0x0000001814117223 */ /* 0x000fe40000000011 */
[----:B------:R-:W-:Y:S01]  /*0af0*/  FMUL R9, R0, R9 ;  /* 0x0000000900097220 */ /* 0x000fe20000400000 */
[----:B0-----:R-:W-:Y:S01]  /*0b00*/  FADD R19, R19, R8 ;  /* 0x0000000813137221 */ /* 0x001fe20000000000 */
[----:B------:R-:W0:Y:S01]  /*0b10*/  SHFL.BFLY PT, R0, R3, 0x1, 0x1f ;  /* 0x0c201f0003007f89 */ /* 0x000e2200000e0000 */
[----:B------:R-:W-:Y:S02]  /*0b20*/  @!P2 FMUL R22, R22, 16777216 ;  /* 0x4b8000001616a820 */ /* 0x000fe40000400000 */
[----:B------:R-:W-:Y:S01]  /*0b30*/  FFMA R9, R24, R9, R19 ;  /* 0x0000000918097223 */ /* 0x000fe20000000013 */
[----:B------:R-:W1:Y:S01]  /*0b40*/  SHFL.BFLY PT, R8, R17, 0x2, 0x1f ;  /* 0x0c401f0011087f89 */ /* 0x000e6200000e0000 */
[----:B------:R-:W2:Y:S01]  /*0b50*/  MUFU.RCP R19, R22 ;  /* 0x0000001600137308 */ /* 0x000ea20000001000 */
[----:B------:R-:W-:Y:S01]  /*0b60*/  @P1 FMUL R6, R6, 0.25 ;  /* 0x3e80000006061820 */ /* 0x000fe20000400000 */
[----:B------:R-:W-:Y:S01]  /*0b70*/  FSETP.NEU.AND P1, PT, R3, RZ, PT ;  /* 0x000000ff0300720b */ /* 0x000fe20003f2d000 */
[----:B------:R-:W3:Y:S02]  /*0b80*/  SHFL.BFLY PT, R20, R9, 0x2, 0x1f ;  /* 0x0c401f0009147f89 */ /* 0x000ee400000e0000 */
[----:B------:R-:W-:-:S04]  /*0b90*/  @!P2 FMUL R6, R6, 16777216 ;  /* 0x4b8000000606a820 */ /* 0x000fc80000400000 */
[----:B--2---:R-:W-:Y:S01]  /*0ba0*/  FMUL R19, R19, R6 ;  /* 0x0000000613137220 */ /* 0x004fe20000400000 */
[----:B0-----:R-:W-:-:S04]  /*0bb0*/  FADD R6, R3, R0 ;  /* 0x0000000003067221 */ /* 0x001fc80000000000 */
[----:B------:R-:W-:Y:S01]  /*0bc0*/  FSEL R19, R19, RZ, P1 ;  /* 0x000000ff13137208 */ /* 0x000fe20000800000 */
[----:B-1----:R-:W-:Y:S01]  /*0bd0*/  FADD R8, -R17, R8 ;  /* 0x0000000811087221 */ /* 0x002fe20000000100 */
[C---:B------:R-:W-:Y:S02]  /*0be0*/  FSETP.GEU.AND P2, PT, |R6|.reuse, 1.175494350822287508e-38, PT ;  /* 0x008000000600780b */ /* 0x040fe40003f4e200 */
[----:B------:R-:W-:Y:S01]  /*0bf0*/  FSETP.GT.AND P1, PT, |R6|, 8.50705917302346158658e+37, PT ;  /* 0x7e8000000600780b */ /* 0x000fe20003f24200 */
[C---:B------:R-:W-:Y:S01]  /*0c00*/  FMUL R24, R8.reuse, R8 ;  /* 0x0000000808187220 */ /* 0x040fe20000400000 */
[----:B------:R-:W-:Y:S01]  /*0c10*/  FFMA R8, R8, R19, R17 ;  /* 0x0000001308087223 */ /* 0x000fe20000000011 */
[----:B---3--:R-:W-:Y:S01]  /*0c20*/  FADD R20, R9, R20 ;  /* 0x0000001409147221 */ /* 0x008fe20000000000 */
[----:B------:R-:W-:Y:S01]  /*0c30*/  FMUL R9, R6, 0.25 ;  /* 0x3e80000006097820 */ /* 0x000fe20000400000 */
[----:B------:R-:W-:Y:S02]  /*0c40*/  FMUL R24, R5, R24 ;  /* 0x0000001805187220 */ /* 0x000fe40000400000 */
[----:B------:R-:W0:Y:S02]  /*0c50*/  SHFL.BFLY PT, R5, R8, 0x1, 0x1f ;  /* 0x0c201f0008057f89 */ /* 0x000e2400000e0000 */
[----:B------:R-:W-:Y:S01]  /*0c60*/  FSEL R17, R9, R6, P1 ;  /* 0x0000000609117208 */ /* 0x000fe20000800000 */
[----:B------:R-:W-:-:S02]  /*0c70*/  FFMA R20, R19, R24, R20 ;  /* 0x0000001813147223 */ /* 0x000fc40000000014 */
[----:B------:R-:W-:Y:S01]  /*0c80*/  CS2R R24, SRZ ;  /* 0x0000000000187805 */ /* 0x000fe2000001ff00 */
[----:B------:R-:W-:Y:S01]  /*0c90*/  @P1 FMUL R0, R0, 0.25 ;  /* 0x3e80000000001820 */ /* 0x000fe20000400000 */
[----:B------:R-:W-:Y:S01]  /*0ca0*/  @!P2 FMUL R17, R17, 16777216 ;  /* 0x4b8000001111a820 */ /* 0x000fe20000400000 */
[----:B------:R-:W1:Y:S01]  /*0cb0*/  SHFL.BFLY PT, R9, R20, 0x1, 0x1f ;  /* 0x0c201f0014097f89 */ /* 0x000e6200000e0000 */
[----:B------:R-:W-:Y:S01]  /*0cc0*/  FSETP.NEU.AND P1, PT, R6, RZ, PT ;  /* 0x000000ff0600720b */ /* 0x000fe20003f2d000 */
[----:B------:R-:W-:Y:S01]  /*0cd0*/  @!P2 FMUL R0, R0, 16777216 ;  /* 0x4b8000000000a820 */ /* 0x000fe20000400000 */
[----:B------:R-:W-:Y:S02]  /*0ce0*/  LOP3.LUT P2, RZ, R13, 0x1f, RZ, 0xc0, !PT ;  /* 0x0000001f0dff7812 */ /* 0x000fe4000784c0ff */
[----:B------:R-:W2:Y:S01]  /*0cf0*/  MUFU.RCP R17, R17 ;  /* 0x0000001100117308 */ /* 0x000ea20000001000 */
[----:B0-----:R-:W-:-:S04]  /*0d00*/  FADD R5, -R8, R5 ;  /* 0x0000000508057221 */ /* 0x001fc80000000100 */
[----:B------:R-:W-:Y:S01]  /*0d10*/  FMUL R22, R5, R5 ;  /* 0x0000000505167220 */ /* 0x000fe20000400000 */
[----:B--2---:R-:W-:-:S03]  /*0d20*/  FMUL R0, R17, R0 ;  /* 0x0000000011007220 */ /* 0x004fc60000400000 */
[----:B------:R-:W-:Y:S01]  /*0d30*/  FMUL R19, R3, R22 ;  /* 0x0000001603137220 */ /* 0x000fe20000400000 */
[----:B------:R-:W-:Y:S01]  /*0d40*/  SHF.R.U32.HI R3, RZ, 0x3, R13 ;  /* 0x00000003ff037819 */ /* 0x000fe2000001160d */
[----:B-1----:R-:W-:Y:S01]  /*0d50*/  FADD R9, R20, R9 ;  /* 0x0000000914097221 */ /* 0x002fe20000000000 */
[----:B------:R-:W-:Y:S02]  /*0d60*/  FSEL R0, R0, RZ, P1 ;  /* 0x000000ff00007208 */ /* 0x000fe40000800000 */
[----:B------:R-:W-:Y:S02]  /*0d70*/  F2FP.BF16.PACK_AB R22, R2, R7 ;  /* 0x000000070216723e */ /* 0x000fe400000010ff */
[----:B------:R-:W-:Y:S01]  /*0d80*/  LOP3.LUT R7, R3, 0x3c, RZ, 0xc0, !PT ;  /* 0x0000003c03077812 */ /* 0x000fe200078ec0ff */
[----:B------:R-:W-:Y:S01]  /*0d90*/  IMAD.WIDE R2, R16, R15, c[0x0][0x198] ;  /* 0x0000660010027625 */ /* 0x000fe200078e020f */
[----:B------:R-:W-:Y:S01]  /*0da0*/  FFMA R8, R5, R0, R8 ;  /* 0x0000000005087223 */ /* 0x000fe20000000008 */
[----:B------:R-:W-:-:S02]  /*0db0*/  FFMA R4, R0, R19, R9 ;  /* 0x0000001300047223 */ /* 0x000fc40000000009 */
[----:B------:R-:W-:Y:S04]  /*0dc0*/  @!P2 STS [R7+0x80], R6 ;  /* 0x000080060700a388 */ /* 0x000fe80000000800 */
[----:B------:R-:W-:Y:S04]  /*0dd0*/  @P0 STG.E.64 [R2.64], R22 ;  /* 0x0000001602000986 */ /* 0x000fe8000c101b04 */
[----:B------:R-:W-:Y:S04]  /*0de0*/  @!P2 STS [R7], R8 ;  /* 0x000000080700a388 */ /* 0x000fe80000000800 */
[----:B------:R-:W-:Y:S04]  /*0df0*/  @!P2 STS [R7+0x40], R4 ;  /* 0x000040040700a388 */ /* 0x000fe80000000800 */
[----:B------:R-:W-:Y:S06]  /*0e00*/  BAR.SYNC.DEFER_BLOCKING 0x0 ;  /* 0x0000000000007b1d */ /* 0x000fec0000010000 */
[----:B------:R-:W0:Y:S04]  /*0e10*/  @!P3 LDS R10, [R13.X4+0x80] ;  /* 0x000080000d0ab984 */ /* 0x000e280000004800 */
[----:B------:R-:W1:Y:S04]  /*0e20*/  @!P3 LDS R11, [R13.X4] ;  /* 0x000000000d0bb984 */ /* 0x000e680000004800 */
[----:B------:R-:W2:Y:S04]  /*0e30*/  @!P3 LDS R12, [R13.X4+0x40] ;  /* 0x000040000d0cb984 */ /* 0x000ea80000004800 */
[----:B0-----:R-:W0:Y:S04]  /*0e40*/  SHFL.BFLY PT, R5, R10, 0x8, 0x1f ;  /* 0x0d001f000a057f89 */ /* 0x001e2800000e0000 */
[----:B-1----:R-:W1:Y:S04]  /*0e50*/  SHFL.BFLY PT, R6, R11, 0x8, 0x1f ;  /* 0x0d001f000b067f89 */ /* 0x002e6800000e0000 */
[----:B--2---:R-:W2:Y:S01]  /*0e60*/  SHFL.BFLY PT, R7, R12, 0x8, 0x1f ;  /* 0x0d001f000c077f89 */ /* 0x004ea200000e0000 */
[----:B0-----:R-:W-:-:S04]  /*0e70*/  FADD R0, R10, R5 ;  /* 0x000000050a007221 */ /* 0x001fc80000000000 */
[C---:B------:R-:W-:Y:S01]  /*0e80*/  FMUL R9, R0.reuse, 0.25 ;  /* 0x3e80000000097820 */ /* 0x040fe20000400000 */
[C---:B------:R-:W-:Y:S01]  /*0e90*/  FSETP.GEU.AND P2, PT, |R0|.reuse, 1.175494350822287508e-38, PT ;  /* 0x008000000000780b */ /* 0x040fe20003f4e200 */
[----:B------:R-:W0:Y:S01]  /*0ea0*/  SHFL.BFLY PT, R17, R0, 0x4, 0x1f ;  /* 0x0c801f0000117f89 */ /* 0x000e2200000e0000 */
[----:B------:R-:W-:Y:S01]  /*0eb0*/  FSETP.GT.AND P1, PT, |R0|, 8.50705917302346158658e+37, PT ;  /* 0x7e8000000000780b */ /* 0x000fe20003f24200 */
[----:B-1----:R-:W-:Y:S01]  /*0ec0*/  FADD R6, -R11, R6 ;  /* 0x000000060b067221 */ /* 0x002fe20000000100 */
[----:B--2---:R-:W-:Y:S02]  /*0ed0*/  FADD R7, R12, R7 ;  /* 0x000000070c077221 */ /* 0x004fe40000000000 */
[----:B------:R-:W-:-:S07]  /*0ee0*/  FSEL R9, R9, R0, P1 ;  /* 0x0000000009097208 */ /* 0x000fce0000800000 */
[----:B------:R-:W-:Y:S02]  /*0ef0*/  @!P2 FMUL R9, R9, 16777216 ;  /* 0x4b8000000909a820 */ /* 0x000fe40000400000 */
[----:B------:R-:W-:Y:S02]  /*0f00*/  @P1 FMUL R5, R5, 0.25 ;  /* 0x3e80000005051820 */ /* 0x000fe40000400000 */
[----:B------:R1:W2:Y:S02]  /*0f10*/  MUFU.RCP R8, R9 ;  /* 0x0000000900087308 */ /* 0x0002a40000001000 */
[----:B------:R-:W-:Y:S01]  /*0f20*/  @!P2 FMUL R5, R5, 16777216 ;  /* 0x4b8000000505a820 */ /* 0x000fe20000400000 */
[C---:B------:R-:W-:Y:S01]  /*0f30*/  FSETP.NEU.AND P2, PT, R0.reuse, RZ, PT ;  /* 0x000000ff0000720b */ /* 0x040fe20003f4d000 */
[----:B0-----:R-:W-:Y:S01]  /*0f40*/  FADD R4, R0, R17 ;  /* 0x0000001100047221 */ /* 0x001fe20000000000 */
[----:B-1----:R-:W-:-:S03]  /*0f50*/  FMUL R9, R6, R6 ;  /* 0x0000000606097220 */ /* 0x002fc60000400000 */
[C---:B------:R-:W-:Y:S01]  /*0f60*/  FMUL R19, R4.reuse, 0.25 ;  /* 0x3e80000004137820 */ /* 0x040fe20000400000 */
[----:B------:R-:W-:Y:S01]  /*0f70*/  FSETP.GEU.AND P3, PT, |R4|, 1.175494350822287508e-38, PT ;  /* 0x008000000400780b */ /* 0x000fe20003f6e200 */
[----:B------:R-:W-:Y:S01]  /*0f80*/  FMUL R9, R10, R9 ;  /* 0x000000090a097220 */ /* 0x000fe20000400000 */
[----:B------:R-:W-:Y:S01]  /*0f90*/  FSETP.GT.AND P1, PT, |R4|, 8.50705917302346158658e+37, PT ;  /* 0x7e8000000400780b */ /* 0x000fe20003f24200 */
[----:B--2---:R-:W-:Y:S02]  /*0fa0*/  FMUL R8, R8, R5 ;  /* 0x0000000508087220 */ /* 0x004fe40000400000 */
[----:B------:R-:W0:Y:S01]  /*0fb0*/  SHFL.BFLY PT, R5, R4, 0x2, 0x1f ;  /* 0x0c401f0004057f89 */ /* 0x000e2200000e0000 */
[----:B------:R-:W-:Y:S02]  /*0fc0*/  FSEL R19, R19, R4, P1 ;  /* 0x0000000413137208 */ /* 0x000fe40000800000 */
[----:B------:R-:W-:Y:S02]  /*0fd0*/  FSEL R8, R8, RZ, P2 ;  /* 0x000000ff08087208 */ /* 0x000fe40001000000 */
[----:B------:R-:W-:-:S03]  /*0fe0*/  FSETP.NEU.AND P2, PT, R4, RZ, PT ;  /* 0x000000ff0400720b */ /* 0x000fc60003f4d000 */
[----:B------:R-:W-:Y:S01]  /*0ff0*/  FFMA R11, R6, R8, R11 ;  /* 0x00000008060b7223 */ /* 0x000fe2000000000b */
[----:B------:R-:W-:Y:S01]  /*1000*/  @!P3 FMUL R19, R19, 16777216 ;  /* 0x4b8000001313b820 */ /* 0x000fe20000400000 */
[----:B------:R-:W-:Y:S01]  /*1010*/  FFMA R9, R8, R9, R7 ;  /* 0x0000000908097223 */ /* 0x000fe20000000007 */
[----:B------:R-:W-:Y:S02]  /*1020*/  @P1 FMUL R17, R17, 0.25 ;  /* 0x3e80000011111820 */ /* 0x000fe40000400000 */
[----:B------:R-:W1:Y:S01]  /*1030*/  SHFL.BFLY PT, R10, R11, 0x4, 0x1f ;  /* 0x0c801f000b0a7f89 */ /* 0x000e6200000e0000 */
[----:B------:R-:W2:Y:S01]  /*1040*/  MUFU.RCP R12, R19 ;  /* 0x00000013000c7308 */ /* 0x000ea20000001000 */
[----:B------:R-:W-:Y:S02]  /*1050*/  @!P3 FMUL R17, R17, 16777216 ;  /* 0x4b8000001111b820 */ /* 0x000fe40000400000 */
[----:B------:R-:W3:Y:S01]  /*1060*/  SHFL.BFLY PT, R8, R9, 0x4, 0x1f ;  /* 0x0c801f0009087f89 */ /* 0x000ee200000e0000 */
[----:B0-----:R-:W-:-:S05]  /*1070*/  FADD R6, R4, R5 ;  /* 0x0000000504067221 */ /* 0x001fca0000000000 */
[----:B------:R-:W-:Y:S01]  /*1080*/  FSETP.GEU.AND P3, PT, |R6|, 1.175494350822287508e-38, PT ;  /* 0x008000000600780b */ /* 0x000fe20003f6e200 */
[----:B--2---:R-:W-:Y:S01]  /*1090*/  FMUL R12, R12, R17 ;  /* 0x000000110c0c7220 */ /* 0x004fe20000400000 */
[C---:B------:R-:W-:Y:S01]  /*10a0*/  FMUL R17, R6.reuse, 0.25 ;  /* 0x3e80000006117820 */ /* 0x040fe20000400000 */
[----:B------:R-:W-:Y:S01]  /*10b0*/  FSETP.GT.AND P1, PT, |R6|, 8.50705917302346158658e+37, PT ;  /* 0x7e8000000600780b */ /* 0x000fe20003f24200 */
[----:B------:R-:W0:Y:S02]  /*10c0*/  SHFL.BFLY PT, R7, R6, 0x1, 0x1f ;  /* 0x0c201f0006077f89 */ /* 0x000e2400000e0000 */
[----:B------:R-:W-:Y:S01]  /*10d0*/  FSEL R12, R12, RZ, P2 ;  /* 0x000000ff0c0c7208 */ /* 0x000fe20001000000 */
[----:B-1----:R-:W-:Y:S01]  /*10e0*/  FADD R10, -R11, R10 ;  /* 0x0000000a0b0a7221 */ /* 0x002fe20000000100 */
[----:B------:R-:W-:-:S03]  /*10f0*/  FSEL R19, R17, R6, P1 ;  /* 0x0000000611137208 */ /* 0x000fc60000800000 */
[C---:B------:R-:W-:Y:S01]  /*1100*/  FMUL R17, R10.reuse, R10 ;  /* 0x0000000a0a117220 */ /* 0x040fe20000400000 */
[----:B------:R-:W-:Y:S01]  /*1110*/  FFMA R10, R10, R12, R11 ;  /* 0x0000000c0a0a7223 */ /* 0x000fe2000000000b */
[----:B---3--:R-:W-:Y:S01]  /*1120*/  FADD R9, R9, R8 ;  /* 0x0000000809097221 */ /* 0x008fe20000000000 */
[----:B------:R-:W-:Y:S01]  /*1130*/  @!P3 FMUL R19, R19, 16777216 ;  /* 0x4b8000001313b820 */ /* 0x000fe20000400000 */
[----:B------:R-:W-:Y:S01]  /*1140*/  FMUL R17, R0, R17 ;  /* 0x0000001100117220 */ /* 0x000fe20000400000 */
[----:B------:R-:W-:Y:S01]  /*1150*/  @P1 FMUL R5, R5, 0.25 ;  /* 0x3e80000005051820 */ /* 0x000fe20000400000 */
[----:B------:R-:W1:Y:S01]  /*1160*/  SHFL.BFLY PT, R11, R10, 0x2, 0x1f ;  /* 0x0c401f000a0b7f89 */ /* 0x000e6200000e0000 */
[----:B------:R-:W-:Y:S01]  /*1170*/  FSETP.NEU.AND P1, PT, R6, RZ, PT ;  /* 0x000000ff0600720b */ /* 0x000fe20003f2d000 */
[----:B------:R-:W-:Y:S01]  /*1180*/  FFMA R9, R12, R17, R9 ;  /* 0x000000110c097223 */ /* 0x000fe20000000009 */
[----:B------:R-:W-:Y:S01]  /*1190*/  @!P3 FMUL R5, R5, 16777216 ;  /* 0x4b8000000505b820 */ /* 0x000fe20000400000 */
[----:B------:R-:W2:Y:S03]  /*11a0*/  MUFU.RCP R12, R19 ;  /* 0x00000013000c7308 */ /* 0x000ea60000001000 */
[----:B------:R-:W3:Y:S01]  /*11b0*/  SHFL.BFLY PT, R8, R9, 0x2, 0x1f ;  /* 0x0c401f0009087f89 */ /* 0x000ee200000e0000 */
[----:B0-----:R-:W-:-:S04]  /*11c0*/  FADD R0, R6, R7 ;  /* 0x0000000706007221 */ /* 0x001fc80000000000 */
[C---:B------:R-:W-:Y:S01]  /*11d0*/  FMUL R17, R0.reuse, 0.25 ;  /* 0x3e80000000117820 */ /* 0x040fe20000400000 */
[----:B------:R-:W-:Y:S01]  /*11e0*/  FSETP.GEU.AND P2, PT, |R0|, 1.175494350822287508e-38, PT ;  /* 0x008000000000780b */ /* 0x000fe20003f4e200 */
[----:B--2---:R-:W-:Y:S01]  /*11f0*/  FMUL R12, R12, R5 ;  /* 0x000000050c0c7220 */ /* 0x004fe20000400000 */
[----:B-1----:R-:W-:-:S04]  /*1200*/  FADD R11, -R10, R11 ;  /* 0x0000000b0a0b7221 */ /* 0x002fc80000000100 */
[----:B------:R-:W-:Y:S02]  /*1210*/  FSEL R12, R12, RZ, P1 ;  /* 0x000000ff0c0c7208 */ /* 0x000fe40000800000 */
[----:B------:R-:W-:Y:S01]  /*1220*/  FSETP.GT.AND P1, PT, |R0|, 8.50705917302346158658e+37, PT ;  /* 0x7e8000000000780b */ /* 0x000fe20003f24200 */
[C---:B------:R-:W-:Y:S02]  /*1230*/  FMUL R5, R11.reuse, R11 ;  /* 0x0000000b0b057220 */ /* 0x040fe40000400000 */
[----:B------:R-:W-:Y:S01]  /*1240*/  FFMA R10, R11, R12, R10 ;  /* 0x0000000c0b0a7223 */ /* 0x000fe2000000000a */
[----:B---3--:R-:W-:Y:S01]  /*1250*/  FADD R9, R9, R8 ;  /* 0x0000000809097221 */ /* 0x008fe20000000000 */
[----:B------:R-:W-:Y:S01]  /*1260*/  FMUL R5, R4, R5 ;  /* 0x0000000504057220 */ /* 0x000fe20000400000 */
[----:B------:R-:W-:Y:S02]  /*1270*/  FSEL R17, R17, R0, P1 ;  /* 0x0000000011117208 */ /* 0x000fe40000800000 */
[----:B------:R-:W0:Y:S01]  /*1280*/  SHFL.BFLY PT, R11, R10, 0x1, 0x1f ;  /* 0x0c201f000a0b7f89 */ /* 0x000e2200000e0000 */
[----:B------:R-:W-:-:S02]  /*1290*/  FFMA R5, R12, R5, R9 ;  /* 0x000000050c057223 */ /* 0x000fc40000000009 */
[----:B------:R-:W-:Y:S02]  /*12a0*/  @!P2 FMUL R17, R17, 16777216 ;  /* 0x4b8000001111a820 */ /* 0x000fe40000400000 */
[----:B------:R-:W-:Y:S01]  /*12b0*/  @P1 FMUL R7, R7, 0.25 ;  /* 0x3e80000007071820 */ /* 0x000fe20000400000 */
[----:B------:R-:W1:Y:S01]  /*12c0*/  SHFL.BFLY PT, R4, R5, 0x1, 0x1f ;  /* 0x0c201f0005047f89 */ /* 0x000e6200000e0000 */
[----:B------:R-:W2:Y:S01]  /*12d0*/  MUFU.RCP R8, R17 ;  /* 0x0000001100087308 */ /* 0x000ea20000001000 */
[----:B------:R-:W-:Y:S01]  /*12e0*/  LOP3.LUT P1, RZ, R13, 0xf, RZ, 0xc0, !PT ;  /* 0x0000000f0dff7812 */ /* 0x000fe2000782c0ff */
[----:B------:R-:W-:Y:S01]  /*12f0*/  @!P2 FMUL R7, R7, 16777216 ;  /* 0x4b8000000707a820 */ /* 0x000fe20000400000 */
[----:B------:R-:W-:Y:S02]  /*1300*/  FSETP.NEU.AND P2, PT, R0, RZ, PT ;  /* 0x000000ff0000720b */ /* 0x000fe40003f4d000 */
[----:B------:R-:W-:Y:S01]  /*1310*/  ISETP.LT.AND P1, PT, R13, 0x10, !P1 ;  /* 0x000000100d00780c */ /* 0x000fe20004f21270 */
[----:B--2---:R-:W-:Y:S01]  /*1320*/  FMUL R8, R8, R7 ;  /* 0x0000000708087220 */ /* 0x004fe20000400000 */
[----:B0-----:R-:W-:-:S11]  /*1330*/  FADD R11, -R10, R11 ;  /* 0x0000000b0a0b7221 */ /* 0x001fd60000000100 */
[----:B------:R-:W-:Y:S01]  /*1340*/  @P1 STS [R13.X4+0x80], R0 ;  /* 0x000080000d001388 */ /* 0x000fe20000004800 */
[----:B------:R-:W-:Y:S01]  /*1350*/  FMUL R9, R11, R11 ;  /* 0x0000000b0b097220 */ /* 0x000fe20000400000 */
[----:B------:R-:W-:Y:S01]  /*1360*/  FSEL R8, R8, RZ, P2 ;  /* 0x000000ff08087208 */ /* 0x000fe20001000000 */
[----:B-1----:R-:W-:Y:S01]  /*1370*/  FADD R7, R5, R4 ;  /* 0x0000000405077221 */ /* 0x002fe20000000000 */
[----:B------:R-:W-:Y:S01]  /*1380*/  MOV R5, 0x3a638e39 ;  /* 0x3a638e3900057802 */ /* 0x000fe20000000f00 */
[----:B------:R-:W-:Y:S02]  /*1390*/  FMUL R9, R6, R9 ;  /* 0x0000000906097220 */ /* 0x000fe40000400000 */
[----:B------:R-:W-:Y:S02]  /*13a0*/  FFMA R10, R11, R8, R10 ;  /* 0x000000080b0a7223 */ /* 0x000fe4000000000a */
[----:B------:R-:W-:-:S03]  /*13b0*/  FFMA R8, R8, R9, R7 ;  /* 0x0000000908087223 */ /* 0x000fc60000000007 */
[----:B------:R-:W-:Y:S04]  /*13c0*/  @P1 STS [R13.X4], R10 ;  /* 0x0000000a0d001388 */ /* 0x000fe80000004800 */
[----:B------:R-:W-:Y:S04]  /*13d0*/  @P1 STS [R13.X4+0x40], R8 ;  /* 0x000040080d001388 */ /* 0x000fe80000004800 */
[----:B------:R-:W-:Y:S01]  /*13e0*/  BAR.SYNC.DEFER_BLOCKING 0x0 ;  /* 0x0000000000007b1d */ /* 0x000fe20000010000 */
[----:B------:R-:W-:-:S04]  /*13f0*/  LOP3.LUT P1, RZ, R13, 0x1ff, RZ, 0xc0, !PT ;  /* 0x000001ff0dff7812 */ /* 0x000fc8000782c0ff */
[----:B------:R-:W-:Y:S01]  /*1400*/  ISETP.LT.AND P1, PT, R14, 0x200, !P1 ;  /* 0x000002000e00780c */ /* 0x000fe20004f21270 */
[----:B------:R-:W0:Y:S04]  /*1410*/  LDS R4, [0x40] ;  /* 0x00004000ff047984 */ /* 0x000e280000000800 */
[----:B------:R-:W1:Y:S01]  /*1420*/  LDS R17, [RZ] ;  /* 0x00000000ff117984 */ /* 0x000e620000000800 */
[----:B0-----:R-:W-:Y:S01]  /*1430*/  FFMA R4, R4, R5, 9.9999999747524270788e-07 ;  /* 0x358637bd04047423 */ /* 0x001fe20000000005 */
[----:B------:R-:W-:-:S03]  /*1440*/  MOV R5, 0x4 ;  /* 0x0000000400057802 */ /* 0x000fc60000000f00 */
[----:B------:R-:W0:Y:S02]  /*1450*/  MUFU.RSQ R23, R4 ;  /* 0x0000000400177308 */ /* 0x000e240000001400 */
[----:B------:R-:W-:-:S04]  /*1460*/  IMAD.WIDE R10, R14, R5, c[0x0][0x1a0] ;  /* 0x000068000e0a7625 */ /* 0x000fc800078e0205 */
[----:B------:R-:W-:Y:S01]  /*1470*/  IMAD.WIDE R12, R14, R5, c[0x0][0x160] ;  /* 0x000058000e0c7625 */ /* 0x000fe200078e0205 */
[----:B-1----:R1:W-:Y:S04]  /*1480*/  @P1 STG.E [R10.64], R17 ;  /* 0x000000110a001986 */ /* 0x0023e8000c101904 */
[----:B------:R-:W-:Y:S01]  /*1490*/  BAR.SYNC.DEFER_BLOCKING 0x0 ;  /* 0x0000000000007b1d */ /* 0x000fe20000010000 */
[----:B------:R-:W-:Y:S01]  /*14a0*/  CS2R R8, SRZ ;  /* 0x0000000000087805 */ /* 0x000fe2000001ff00 */
[----:B------:R-:W-:Y:S01]  /*14b0*/  IMAD.WIDE R20, R18, R15, c[0x0][0x188] ;  /* 0x0000620012147625 */ /* 0x000fe200078e020f */
[----:B------:R-:W-:-:S03]  /*14c0*/  CS2R R6, SRZ ;  /* 0x0000000000067805 */ /* 0x000fc6000001ff00 */
[----:B------:R-:W-:Y:S01]  /*14d0*/  IMAD.WIDE R18, R18, R15, c[0x0][0x190] ;  /* 0x0000640012127625 */ /* 0x000fe200078e020f */
[----:B0-----:R0:W-:Y:S04]  /*14e0*/  @P1 STG.E [R12.64], R23 ;  /* 0x000000170c001986 */ /* 0x0011e8000c101904 */
[----:B------:R-:W2:Y:S04]  /*14f0*/  @P0 LDG.E.EF.64 R24, [R2.64] ;  /* 0x0000000402180981 */ /* 0x000ea8000c0e1b00 */
[----:B------:R-:W3:Y:S04]  /*1500*/  @P0 LDG.E.EL.64 R8, [R20.64] ;  /* 0x0000000414080981 */ /* 0x000ee8000c2e1b00 */
[----:B------:R-:W4:Y:S01]  /*1510*/  @P0 LDG.E.EL.64 R6, [R18.64] ;  /* 0x0000000412060981 */ /* 0x000f22000c2e1b00 */
[----:B--2---:R-:W-:-:S02]  /*1520*/  PRMT R0, R24, 0x7632, R0 ;  /* 0x0000763218007816 */ /* 0x004fc40000000000 */
[C---:B------:R-:W-:Y:S02]  /*1530*/  PRMT R4, R25.reuse, 0x7632, R4 ;  /* 0x0000763219047816 */ /* 0x040fe40000000004 */
[----:B------:R-:W-:Y:S02]  /*1540*/  SHF.L.U32 R24, R24, 0x10, RZ ;  /* 0x0000001018187819 */ /* 0x000fe400000006ff */
[----:B------:R-:W-:Y:S02]  /*1550*/  SHF.L.U32 R2, R0, 0x10, RZ ;  /* 0x0000001000027819 */ /* 0x000fe400000006ff */
[----:B-1----:R-:W-:Y:S01]  /*1560*/  SHF.L.U32 R10, R25, 0x10, RZ ;  /* 0x00000010190a7819 */ /* 0x002fe200000006ff */
[C---:B------:R-:W-:Y:S01]  /*1570*/  FADD R0, -R17.reuse, R24 ;  /* 0x0000001811007221 */ /* 0x040fe20000000100 */
[----:B0-----:R-:W-:Y:S01]  /*1580*/  SHF.L.U32 R12, R4, 0x10, RZ ;  /* 0x00000010040c7819 */ /* 0x001fe200000006ff */
[C---:B------:R-:W-:Y:S01]  /*1590*/  FADD R2, -R17.reuse, R2 ;  /* 0x0000000211027221 */ /* 0x040fe20000000100 */
[----:B---3--:R-:W-:Y:S01]  /*15a0*/  SHF.L.U32 R11, R8, 0x10, RZ ;  /* 0x00000010080b7819 */ /* 0x008fe200000006ff */
[C---:B------:R-:W-:Y:S01]  /*15b0*/  FADD R4, -R17.reuse, R10 ;  /* 0x0000000a11047221 */ /* 0x040fe20000000100 */
[----:B----4-:R-:W-:Y:S01]  /*15c0*/  PRMT R3, R6, 0x7632, R3 ;  /* 0x0000763206037816 */ /* 0x010fe20000000003 */
[----:B------:R-:W-:Y:S01]  /*15d0*/  FADD R10, -R17, R12 ;  /* 0x0000000c110a7221 */ /* 0x000fe20000000100 */
[C---:B------:R-:W-:Y:S01]  /*15e0*/  FMUL R12, R23.reuse, R0 ;  /* 0x00000000170c7220 */ /* 0x040fe20000400000 */
[C---:B------:R-:W-:Y:S01]  /*15f0*/  FMUL R13, R23.reuse, R2 ;  /* 0x00000002170d7220 */ /* 0x040fe20000400000 */
[----:B------:R-:W-:Y:S01]  /*1600*/  PRMT R0, R8, 0x7632, R0 ;  /* 0x0000763208007816 */ /* 0x000fe20000000000 */
[----:B------:R-:W-:Y:S01]  /*1610*/  FMUL R14, R23, R4 ;  /* 0x00000004170e7220 */ /* 0x000fe20000400000 */
[----:B------:R-:W-:Y:S01]  /*1620*/  PRMT R2, R9, 0x7632, R2 ;  /* 0x0000763209027816 */ /* 0x000fe20000000002 */
[----:B------:R-:W-:Y:S01]  /*1630*/  FMUL R23, R23, R10 ;  /* 0x0000000a17177220 */ /* 0x000fe20000400000 */
[----:B------:R-:W-:Y:S01]  /*1640*/  SHF.L.U32 R9, R9, 0x10, RZ ;  /* 0x0000001009097819 */ /* 0x000fe200000006ff */
[----:B------:R-:W-:Y:S01]  /*1650*/  IMAD.WIDE R16, R16, R5, c[0x0][0x1a8] ;  /* 0x00006a0010107625 */ /* 0x000fe200078e0205 */
[----:B------:R-:W-:-:S02]  /*1660*/  PRMT R4, R7, 0x7632, R4 ;  /* 0x0000763207047816 */ /* 0x000fc40000000004 */
[----:B------:R-:W-:Y:S01]  /*1670*/  SHF.L.U32 R0, R0, 0x10, RZ ;  /* 0x0000001000007819 */ /* 0x000fe200000006ff */
[----:B------:R-:W-:Y:S01]  /*1680*/  FADD R9, R9, 1 ;  /* 0x3f80000009097421 */ /* 0x000fe20000000000 */
[----:B------:R-:W-:Y:S02]  /*1690*/  SHF.L.U32 R2, R2, 0x10, RZ ;  /* 0x0000001002027819 */ /* 0x000fe400000006ff */
[----:B------:R-:W-:Y:S01]  /*16a0*/  SHF.L.U32 R10, R7, 0x10, RZ ;  /* 0x00000010070a7819 */ /* 0x000fe200000006ff */
[----:B------:R-:W-:Y:S01]  /*16b0*/  FADD R7, R11, 1 ;  /* 0x3f8000000b077421 */ /* 0x000fe20000000000 */
[----:B------:R-:W-:Y:S01]  /*16c0*/  SHF.L.U32 R8, R6, 0x10, RZ ;  /* 0x0000001006087819 */ /* 0x000fe200000006ff */
[----:B------:R-:W-:Y:S01]  /*16d0*/  FADD R0, R0, 1 ;  /* 0x3f80000000007421 */ /* 0x000fe20000000000 */
[----:B------:R-:W-:Y:S01]  /*16e0*/  SHF.L.U32 R3, R3, 0x10, RZ ;  /* 0x0000001003037819 */ /* 0x000fe200000006ff */
[----:B------:R-:W-:Y:S01]  /*16f0*/  FADD R11, R2, 1 ;  /* 0x3f800000020b7421 */ /* 0x000fe20000000000 */
[----:B------:R-:W-:Y:S01]  /*1700*/  SHF.L.U32 R4, R4, 0x10, RZ ;  /* 0x0000001004047819 */ /* 0x000fe200000006ff */
[----:B------:R-:W-:Y:S01]  /*1710*/  FFMA R10, R9, R14, R10 ;  /* 0x0000000e090a7223 */ /* 0x000fe2000000000a */
[----:B------:R-:W-:Y:S01]  /*1720*/  FFMA R8, R7, R12, R8 ;  /* 0x0000000c07087223 */ /* 0x000fe20000000008 */
[----:B------:R-:W-:-:S02]  /*1730*/  FFMA R9, R0, R13, R3 ;  /* 0x0000000d00097223 */ /* 0x000fc40000000003 */
[----:B------:R-:W-:Y:S01]  /*1740*/  FFMA R11, R11, R23, R4 ;  /* 0x000000170b0b7223 */ /* 0x000fe20000000004 */
[----:B------:R-:W-:Y:S06]  /*1750*/  @!P0 EXIT ;  /* 0x000000000000894d */ /* 0x000fec0003800000 */
[----:B------:R-:W-:Y:S01]  /*1760*/  STG.E.128 [R16.64], R8 ;  /* 0x0000000810007986 */ /* 0x000fe2000c101d04 */
[----:B------:R-:W-:Y:S05]  /*1770*/  EXIT ;  /* 0x000000000000794d */ /* 0x000fea0003800000 */
.L_x_0:
[----:B------:R-:W-:-:S00]  /*1780*/  BRA `(.L_x_0) ;  /* 0xfffffff000007947 */ /* 0x000fc0000383ffff */
[----:B------:R-:W-:-:S00]  /*1790*/  NOP ;  /* 0x0000000000007918 */ /* 0x000fc00000000000 */
        /* <DEDUP_REMOVED lines=14> */
.L_x_1:


//--------------------- .nv.global.init           --------------------------
	.section	.nv.global.init,"aw",@progbits
.nv.global.init:
	.type		_$_str,@object
	.size		_$_str,(.L_0 - _$_str)
_$_str:
        /*0000*/ 	.byte	0x5f, 0x5f, 0x43, 0x55, 0x44, 0x41, 0x5f, 0x46, 0x54, 0x5a, 0x00
.L_0:


//--------------------- .nv.shared.triton_red_fused__to_copy_add_mul_native_layer_norm_3 --------------------------
	.section	.nv.shared.triton_red_fused__to_copy_add_mul_native_layer_norm_3,"aw",@nobits
	.sectionflags	@""
	.align	16
